	.headerflags	@"EF_CUDA_TEXMODE_UNIFIED EF_CUDA_64BIT_ADDRESS EF_CUDA_ACCELERATORS EF_CUDA_SM90 EF_CUDA_VIRTUAL_SM(EF_CUDA_SM90)"
	.elftype	@"ET_EXEC"


//--------------------- .nv.info                  --------------------------
	.section	.nv.info,"",@"SHT_CUDA_INFO"
	.align	4


	//----- nvinfo : EIATTR_REGCOUNT
	.align		4
        /*0000*/ 	.byte	0x04, 0x2f
        /*0002*/ 	.short	(.L_1 - .L_0)
	.align		4
.L_0:
        /*0004*/ 	.word	index@(triton_poi_fused_add_convolution_8)
        /*0008*/ 	.word	0x0000000e


	//----- nvinfo : EIATTR_MIN_STACK_SIZE
	.align		4
.L_1:
        /*000c*/ 	.byte	0x04, 0x12
        /*000e*/ 	.short	(.L_3 - .L_2)
	.align		4
.L_2:
        /*0010*/ 	.word	index@(triton_poi_fused_add_convolution_8)
        /*0014*/ 	.word	0x00000000


	//----- nvinfo : EIATTR_FRAME_SIZE
	.align		4
.L_3:
        /*0018*/ 	.byte	0x04, 0x11
        /*001a*/ 	.short	(.L_5 - .L_4)
	.align		4
.L_4:
        /*001c*/ 	.word	index@(triton_poi_fused_add_convolution_8)
        /*0020*/ 	.word	0x00000000


	//----- nvinfo : EIATTR_MIN_STACK_SIZE
	.align		4
.L_5:
        /*0024*/ 	.byte	0x04, 0x12
        /*0026*/ 	.short	(.L_7 - .L_6)
	.align		4
.L_6:
        /*0028*/ 	.word	index@(triton_poi_fused_add_convolution_8)
        /*002c*/ 	.word	0x00000000
.L_7:


//--------------------- .nv.info.triton_poi_fused_add_convolution_8 --------------------------
	.section	.nv.info.triton_poi_fused_add_convolution_8,"",@"SHT_CUDA_INFO"
	.sectionflags	@""
	.align	4


	//----- nvinfo : EIATTR_CUDA_API_VERSION
	.align		4
        /*0000*/ 	.byte	0x04, 0x37
        /*0002*/ 	.short	(.L_9 - .L_8)
.L_8:
        /*0004*/ 	.word	0x0000007c


	//----- nvinfo : EIATTR_KPARAM_INFO
	.align		4
.L_9:
        /*0008*/ 	.byte	0x04, 0x17
        /*000a*/ 	.short	(.L_11 - .L_10)
.L_10:
        /*000c*/ 	.word	0x00000000
        /*0010*/ 	.short	0x0003
        /*0012*/ 	.short	0x0018
        /*0014*/ 	.byte	0x00, 0xf0, 0x11, 0x00


	//----- nvinfo : EIATTR_KPARAM_INFO
	.align		4
.L_11:
        /*0018*/ 	.byte	0x04, 0x17
        /*001a*/ 	.short	(.L_13 - .L_12)
.L_12:
        /*001c*/ 	.word	0x00000000
        /*0020*/ 	.short	0x0002
        /*0022*/ 	.short	0x0010
        /*0024*/ 	.byte	0x00, 0xf4, 0x21, 0x00


	//----- nvinfo : EIATTR_KPARAM_INFO
	.align		4
.L_13:
        /*0028*/ 	.byte	0x04, 0x17
        /*002a*/ 	.short	(.L_15 - .L_14)
.L_14:
        /*002c*/ 	.word	0x00000000
        /*0030*/ 	.short	0x0001
        /*0032*/ 	.short	0x0008
        /*0034*/ 	.byte	0x00, 0xf4, 0x21, 0x00


	//----- nvinfo : EIATTR_KPARAM_INFO
	.align		4
.L_15:
        /*0038*/ 	.byte	0x04, 0x17
        /*003a*/ 	.short	(.L_17 - .L_16)
.L_16:
        /*003c*/ 	.word	0x00000000
        /*0040*/ 	.short	0x0000
        /*0042*/ 	.short	0x0000
        /*0044*/ 	.byte	0x00, 0xf4, 0x21, 0x00


	//----- nvinfo : EIATTR_SPARSE_MMA_MASK
	.align		4
.L_17:
        /*0048*/ 	.byte	0x03, 0x50
        /*004a*/ 	.short	0x0000


	//----- nvinfo : EIATTR_MAXREG_COUNT
	.align		4
        /*004c*/ 	.byte	0x03, 0x1b
        /*004e*/ 	.short	0x00ff


	//----- nvinfo : EIATTR_EXIT_INSTR_OFFSETS
	.align		4
        /*0050*/ 	.byte	0x04, 0x1c
        /*0052*/ 	.short	(.L_19 - .L_18)


	//   ....[0]....
.L_18:
        /*0054*/ 	.word	0x000001a0


	//----- nvinfo : EIATTR_REQNTID
	.align		4
.L_19:
        /*0058*/ 	.byte	0x04, 0x10
        /*005a*/ 	.short	(.L_21 - .L_20)
.L_20:
        /*005c*/ 	.word	0x00000080
        /*0060*/ 	.word	0x00000001
        /*0064*/ 	.word	0x00000001


	//----- nvinfo : EIATTR_CBANK_PARAM_SIZE
	.align		4
.L_21:
        /*0068*/ 	.byte	0x03, 0x19
        /*006a*/ 	.short	0x001c


	//----- nvinfo : EIATTR_PARAM_CBANK
	.align		4
        /*006c*/ 	.byte	0x04, 0x0a
        /*006e*/ 	.short	(.L_23 - .L_22)
	.align		4
.L_22:
        /*0070*/ 	.word	index@(.nv.constant0.triton_poi_fused_add_convolution_8)
        /*0074*/ 	.short	0x0210
        /*0076*/ 	.short	0x001c


	//----- nvinfo : EIATTR_SW_WAR
	.align		4
.L_23:
        /*0078*/ 	.byte	0x04, 0x36
        /*007a*/ 	.short	(.L_25 - .L_24)
.L_24:
        /*007c*/ 	.word	0x00000008
.L_25:


//--------------------- .nv.callgraph             --------------------------
	.section	.nv.callgraph,"",@"SHT_CUDA_CALLGRAPH"
	.align	4
	.sectionentsize	8
	.align		4
        /*0000*/ 	.word	0x00000000
	.align		4
        /*0004*/ 	.word	0xffffffff
	.align		4
        /*0008*/ 	.word	0x00000000
	.align		4
        /*000c*/ 	.word	0xfffffffe
	.align		4
        /*0010*/ 	.word	0x00000000
	.align		4
        /*0014*/ 	.word	0xfffffffd
	.align		4
        /*0018*/ 	.word	0x00000000
	.align		4
        /*001c*/ 	.word	0xfffffffc


//--------------------- .text.triton_poi_fused_add_convolution_8 --------------------------
	.section	.text.triton_poi_fused_add_convolution_8,"ax",@progbits
	.align	128
        .global         triton_poi_fused_add_convolution_8
        .type           triton_poi_fused_add_convolution_8,@function
        .size           triton_poi_fused_add_convolution_8,(.L_x_1 - triton_poi_fused_add_convolution_8)
        .other          triton_poi_fused_add_convolution_8,@"STO_CUDA_ENTRY STV_DEFAULT"
triton_poi_fused_add_convolution_8:
.text.triton_poi_fused_add_convolution_8:
[----:B------:R-:W-:Y:S01]  /*0000*/  LDC R1, c[0x0][0x28] ;  /* 0x00000a00ff017b82 */ /* 0x000fe20000000800 */
[----:B------:R-:W1:Y:S07]  /*0010*/  S2R R0, SR_TID.X ;  /* 0x0000000000007919 */ /* 0x000e6e0000002100 */
[----:B------:R-:W2:Y:S01]  /*0020*/  LDC.64 R6, c[0x0][0x220] ;  /* 0x00008800ff067b82 */ /* 0x000ea20000000a00 */
[----:B------:R-:W-:Y:S01]  /*0030*/  ULDC.64 UR4, c[0x0][0x208] ;  /* 0x0000820000047ab9 */ /* 0x000fe20000000a00 */
[----:B------:R-:W3:Y:S06]  /*0040*/  S2R R9, SR_CTAID.X ;  /* 0x0000000000097919 */ /* 0x000eec0000002500 */
[----:B------:R-:W4:Y:S01]  /*0050*/  LDC.64 R4, c[0x0][0x210] ;  /* 0x00008400ff047b82 */ /* 0x000f220000000a00 */
[----:B-1----:R-:W-:-:S02]  /*0060*/  LOP3.LUT R0, R0, 0x7f, RZ, 0xc0, !PT ;  /* 0x0000007f00007812 */ /* 0x002fc400078ec0ff */
[----:B---3--:R-:W-:-:S03]  /*0070*/  SHF.R.S32.HI R2, RZ, 0x18, R9 ;  /* 0x00000018ff027819 */ /* 0x008fc60000011409 */
[----:B------:R-:W-:Y:S01]  /*0080*/  IMAD R9, R9, 0x80, R0 ;  /* 0x0000008009097824 */ /* 0x000fe200078e0200 */
[----:B------:R-:W-:-:S03]  /*0090*/  SGXT R0, R2, 0x1 ;  /* 0x000000010200781a */ /* 0x000fc60000000200 */
[----:B----4-:R-:W-:Y:S01]  /*00a0*/  IMAD.WIDE R4, R9, 0x4, R4 ;  /* 0x0000000409047825 */ /* 0x010fe200078e0204 */
[----:B------:R-:W1:Y:S01]  /*00b0*/  LDC.64 R2, c[0x0][0x218] ;  /* 0x00008600ff027b82 */ /* 0x000e620000000a00 */
[----:B------:R-:W-:-:S04]  /*00c0*/  LEA.HI R0, R0, R9, RZ, 0x4 ;  /* 0x0000000900007211 */ /* 0x000fc800078f20ff */
[--C-:B------:R-:W-:Y:S02]  /*00d0*/  SHF.R.S32.HI R8, RZ, 0x4, R0.reuse ;  /* 0x00000004ff087819 */ /* 0x100fe40000011400 */
[----:B------:R-:W-:Y:S02]  /*00e0*/  SHF.R.S32.HI R11, RZ, 0x1f, R0 ;  /* 0x0000001fff0b7819 */ /* 0x000fe40000011400 */
[----:B------:R-:W3:Y:S02]  /*00f0*/  LDG.E R0, desc[UR4][R4.64] ;  /* 0x0000000404007981 */ /* 0x000ee4000c1e1900 */
[----:B------:R-:W-:-:S04]  /*0100*/  LEA.HI R11, R11, R8, RZ, 0x6 ;  /* 0x000000080b0b7211 */ /* 0x000fc800078f30ff */
[----:B------:R-:W-:-:S05]  /*0110*/  LOP3.LUT R11, R11, 0xffffffc0, RZ, 0xc0, !PT ;  /* 0xffffffc00b0b7812 */ /* 0x000fca00078ec0ff */
[----:B------:R-:W-:Y:S02]  /*0120*/  IMAD.IADD R11, R8, 0x1, -R11 ;  /* 0x00000001080b7824 */ /* 0x000fe400078e0a0b */
[----:B-1----:R-:W-:-:S04]  /*0130*/  IMAD.WIDE R2, R9, 0x4, R2 ;  /* 0x0000000409027825 */ /* 0x002fc800078e0202 */
[----:B--2---:R-:W-:Y:S02]  /*0140*/  IMAD.WIDE R6, R11, 0x4, R6 ;  /* 0x000000040b067825 */ /* 0x004fe400078e0206 */
[----:B------:R-:W2:Y:S04]  /*0150*/  LDG.E R2, desc[UR4][R2.64] ;  /* 0x0000000402027981 */ /* 0x000ea8000c1e1900 */
[----:B------:R-:W3:Y:S02]  /*0160*/  LDG.E.EL R7, desc[UR4][R6.64] ;  /* 0x0000000406077981 */ /* 0x000ee4000c2e1900 */
[----:B---3--:R-:W-:-:S04]  /*0170*/  FADD R9, R0, R7 ;  /* 0x0000000700097221 */ /* 0x008fc80000000000 */
[----:B--2---:R-:W-:-:S05]  /*0180*/  FADD R9, R2, R9 ;  /* 0x0000000902097221 */ /* 0x004fca0000000000 */
[----:B------:R-:W-:Y:S01]  /*0190*/  STG.E desc[UR4][R4.64], R9 ;  /* 0x0000000904007986 */ /* 0x000fe2000c101904 */
[----:B------:R-:W-:Y:S05]  /*01a0*/  EXIT ;  /* 0x000000000000794d */ /* 0x000fea0003800000 */
.L_x_0:
[----:B------:R-:W-:-:S00]  /*01b0*/  BRA `(.L_x_0) ;  /* 0xfffffffc00fc7947 */ /* 0x000fc0000383ffff */
[----:B------:R-:W-:-:S00]  /*01c0*/  NOP ;  /* 0x0000000000007918 */ /* 0x000fc00000000000 */
        /* <DEDUP_REMOVED lines=11> */
.L_x_1:


//--------------------- .nv.constant0.triton_poi_fused_add_convolution_8 --------------------------
	.section	.nv.constant0.triton_poi_fused_add_convolution_8,"a",@progbits
	.sectionflags	@""
	.align	4
.nv.constant0.triton_poi_fused_add_convolution_8:
	.zero		556
